//
// Generated by NVIDIA NVVM Compiler
//
// Compiler Build ID: CL-36424714
// Cuda compilation tools, release 13.0, V13.0.88
// Based on NVVM 20.0.0
//

.version 9.0
.target sm_100
.address_size 64

	// .globl	_Z18matrix_transpose_gPfS_
.const .align 4 .u32 d_A_size_x;
.const .align 4 .u32 d_A_size_y;
// _ZZ18matrix_transpose_gPfS_E12tmp_A_submat has been demoted

.visible .entry _Z18matrix_transpose_gPfS_(
	.param .u64 .ptr .align 1 _Z18matrix_transpose_gPfS__param_0,
	.param .u64 .ptr .align 1 _Z18matrix_transpose_gPfS__param_1
)
{
	.reg .b32 	%r<18>;
	.reg .b32 	%f<3>;
	.reg .b64 	%rd<9>;
	// demoted variable
	.shared .align 4 .b8 _ZZ18matrix_transpose_gPfS_E12tmp_A_submat[1024];
	ld.param.u64 	%rd1, [_Z18matrix_transpose_gPfS__param_0];
	ld.param.u64 	%rd2, [_Z18matrix_transpose_gPfS__param_1];
	cvta.to.global.u64 	%rd3, %rd2;
	cvta.to.global.u64 	%rd4, %rd1;
	mov.u32 	%r1, %ntid.x;
	mov.u32 	%r2, %ctaid.x;
	mov.u32 	%r3, %tid.x;
	mad.lo.s32 	%r4, %r1, %r2, %r3;
	mov.u32 	%r5, %ntid.y;
	mov.u32 	%r6, %ctaid.y;
	mov.u32 	%r7, %tid.y;
	mad.lo.s32 	%r8, %r5, %r6, %r7;
	ld.const.u32 	%r9, [d_A_size_y];
	mad.lo.s32 	%r10, %r9, %r4, %r8;
	mul.wide.u32 	%rd5, %r10, 4;
	add.s64 	%rd6, %rd4, %rd5;
	ld.global.f32 	%f1, [%rd6];
	shl.b32 	%r11, %r3, 4;
	add.s32 	%r12, %r11, %r7;
	shl.b32 	%r13, %r12, 2;
	mov.u32 	%r14, _ZZ18matrix_transpose_gPfS_E12tmp_A_submat;
	add.s32 	%r15, %r14, %r13;
	st.shared.f32 	[%r15], %f1;
	bar.sync 	0;
	ld.shared.f32 	%f2, [%r15];
	ld.const.u32 	%r16, [d_A_size_x];
	mad.lo.s32 	%r17, %r16, %r8, %r4;
	mul.wide.u32 	%rd7, %r17, 4;
	add.s64 	%rd8, %rd3, %rd7;
	st.global.f32 	[%rd8], %f2;
	ret;

}
	// .globl	_Z13matrix_copy_gPfS_
.visible .entry _Z13matrix_copy_gPfS_(
	.param .u64 .ptr .align 1 _Z13matrix_copy_gPfS__param_0,
	.param .u64 .ptr .align 1 _Z13matrix_copy_gPfS__param_1
)
{
	.reg .b32 	%r<11>;
	.reg .b32 	%f<2>;
	.reg .b64 	%rd<8>;

	ld.param.u64 	%rd1, [_Z13matrix_copy_gPfS__param_0];
	ld.param.u64 	%rd2, [_Z13matrix_copy_gPfS__param_1];
	cvta.to.global.u64 	%rd3, %rd2;
	cvta.to.global.u64 	%rd4, %rd1;
	mov.u32 	%r1, %ntid.x;
	mov.u32 	%r2, %ctaid.x;
	mov.u32 	%r3, %tid.x;
	mad.lo.s32 	%r4, %r1, %r2, %r3;
	mov.u32 	%r5, %ntid.y;
	mov.u32 	%r6, %ctaid.y;
	mov.u32 	%r7, %tid.y;
	mad.lo.s32 	%r8, %r5, %r6, %r7;
	ld.const.u32 	%r9, [d_A_size_y];
	mad.lo.s32 	%r10, %r9, %r4, %r8;
	mul.wide.u32 	%rd5, %r10, 4;
	add.s64 	%rd6, %rd4, %rd5;
	ld.global.f32 	%f1, [%rd6];
	add.s64 	%rd7, %rd3, %rd5;
	st.global.f32 	[%rd7], %f1;
	ret;

}


// ===== COMPILED SASS (sm_100) =====

	.target	sm_100

	.elftype	@"ET_EXEC"


//--------------------- .note.nv.tkinfo           --------------------------
	.section	.note.nv.tkinfo,"",@"SHT_NOTE"
	.sectionflags	@"SHF_NOTE_NV_TKINFO"
	.tkinfo
        /*0018*/ 	.word	0x00000002
        /*0030*/ 	.string	""
        /*0030*/ 	.string	"ptxas"
        /*0030*/ 	.string	"Cuda compilation tools, release 13.0, V13.0.88"
        /*0030*/ 	.string	"Build cuda_13.0.r13.0/compiler.36424714_0"
        /*0030*/ 	.string	"-arch sm_100 -m 64 "



//--------------------- .note.nv.cuinfo           --------------------------
	.section	.note.nv.cuinfo,"",@"SHT_NOTE"
	.sectionflags	@"SHF_NOTE_NV_CUINFO"
        /*0018*/ 	.short	0x0002
        /*001a*/ 	.short	0x0064
        /*001c*/ 	.short	0x0082
	.zero		2


//--------------------- .nv.info                  --------------------------
	.section	.nv.info,"",@"SHT_CUDA_INFO"
	.align	4


	//----- nvinfo : EIATTR_REGCOUNT
	.align		4
        /*0000*/ 	.byte	0x04, 0x2f
        /*0002*/ 	.short	(.L_3 - .L_2)
	.align		4
.L_2:
        /*0004*/ 	.word	index@(_Z18matrix_transpose_gPfS_)
        /*0008*/ 	.word	0x0000000e


	//----- nvinfo : EIATTR_FRAME_SIZE
	.align		4
.L_3:
        /*000c*/ 	.byte	0x04, 0x11
        /*000e*/ 	.short	(.L_5 - .L_4)
	.align		4
.L_4:
        /*0010*/ 	.word	index@(_Z18matrix_transpose_gPfS_)
        /*0014*/ 	.word	0x00000000


	//----- nvinfo : EIATTR_REGCOUNT
	.align		4
.L_5:
        /*0018*/ 	.byte	0x04, 0x2f
        /*001a*/ 	.short	(.L_7 - .L_6)
	.align		4
.L_6:
        /*001c*/ 	.word	index@(_Z13matrix_copy_gPfS_)
        /*0020*/ 	.word	0x0000000a


	//----- nvinfo : EIATTR_FRAME_SIZE
	.align		4
.L_7:
        /*0024*/ 	.byte	0x04, 0x11
        /*0026*/ 	.short	(.L_9 - .L_8)
	.align		4
.L_8:
        /*0028*/ 	.word	index@(_Z13matrix_copy_gPfS_)
        /*002c*/ 	.word	0x00000000


	//----- nvinfo : EIATTR_MIN_STACK_SIZE
	.align		4
.L_9:
        /*0030*/ 	.byte	0x04, 0x12
        /*0032*/ 	.short	(.L_11 - .L_10)
	.align		4
.L_10:
        /*0034*/ 	.word	index@(_Z13matrix_copy_gPfS_)
        /*0038*/ 	.word	0x00000000


	//----- nvinfo : EIATTR_MIN_STACK_SIZE
	.align		4
.L_11:
        /*003c*/ 	.byte	0x04, 0x12
        /*003e*/ 	.short	(.L_13 - .L_12)
	.align		4
.L_12:
        /*0040*/ 	.word	index@(_Z18matrix_transpose_gPfS_)
        /*0044*/ 	.word	0x00000000
.L_13:


//--------------------- .nv.compat                --------------------------
	.section	.nv.compat,"",@"SHT_CUDA_COMPAT_INFO"
	.align	4
        /*0000*/ 	.byte	0x02, 0x09, 0x00, 0x00, 0x02, 0x02, 0x01, 0x00, 0x02, 0x05, 0x05, 0x00, 0x03, 0x07, 0x01, 0x01
        /*0010*/ 	.byte	0x02, 0x03, 0x00, 0x00, 0x02, 0x06, 0x01, 0x00, 0x04, 0x0b, 0x08, 0x00, 0x09, 0x00, 0x00, 0x00
        /*0020*/ 	.byte	0x00, 0x00, 0x00, 0x00


//--------------------- .nv.info._Z13matrix_copy_gPfS_ --------------------------
	.section	.nv.info._Z13matrix_copy_gPfS_,"",@"SHT_CUDA_INFO"
	.sectionflags	@""
	.align	4


	//----- nvinfo : EIATTR_CUDA_API_VERSION
	.align		4
        /*0000*/ 	.byte	0x04, 0x37
        /*0002*/ 	.short	(.L_15 - .L_14)
.L_14:
        /*0004*/ 	.word	0x00000082


	//----- nvinfo : EIATTR_KPARAM_INFO
	.align		4
.L_15:
        /*0008*/ 	.byte	0x04, 0x17
        /*000a*/ 	.short	(.L_17 - .L_16)
.L_16:
        /*000c*/ 	.word	0x00000000
        /*0010*/ 	.short	0x0001
        /*0012*/ 	.short	0x0008
        /*0014*/ 	.byte	0x00, 0xf5, 0x21, 0x00


	//----- nvinfo : EIATTR_KPARAM_INFO
	.align		4
.L_17:
        /*0018*/ 	.byte	0x04, 0x17
        /*001a*/ 	.short	(.L_19 - .L_18)
.L_18:
        /*001c*/ 	.word	0x00000000
        /*0020*/ 	.short	0x0000
        /*0022*/ 	.short	0x0000
        /*0024*/ 	.byte	0x00, 0xf5, 0x21, 0x00


	//----- nvinfo : EIATTR_SPARSE_MMA_MASK
	.align		4
.L_19:
        /*0028*/ 	.byte	0x03, 0x50
        /*002a*/ 	.short	0x0000


	//----- nvinfo : EIATTR_MAXREG_COUNT
	.align		4
        /*002c*/ 	.byte	0x03, 0x1b
        /*002e*/ 	.short	0x00ff


	//----- nvinfo : EIATTR_MERCURY_ISA_VERSION
	.align		4
        /*0030*/ 	.byte	0x03, 0x5f
        /*0032*/ 	.short	0x0101


	//----- nvinfo : EIATTR_VRC_CTA_INIT_COUNT
	.align		4
        /*0034*/ 	.byte	0x02, 0x4a
	.zero		1
	.zero		1


	//----- nvinfo : EIATTR_EXIT_INSTR_OFFSETS
	.align		4
        /*0038*/ 	.byte	0x04, 0x1c
        /*003a*/ 	.short	(.L_21 - .L_20)


	//   ....[0]....
.L_20:
        /*003c*/ 	.word	0x00000120


	//----- nvinfo : EIATTR_CBANK_PARAM_SIZE
	.align		4
.L_21:
        /*0040*/ 	.byte	0x03, 0x19
        /*0042*/ 	.short	0x0010


	//----- nvinfo : EIATTR_PARAM_CBANK
	.align		4
        /*0044*/ 	.byte	0x04, 0x0a
        /*0046*/ 	.short	(.L_23 - .L_22)
	.align		4
.L_22:
        /*0048*/ 	.word	index@(.nv.constant0._Z13matrix_copy_gPfS_)
        /*004c*/ 	.short	0x0380
        /*004e*/ 	.short	0x0010


	//----- nvinfo : EIATTR_SW_WAR
	.align		4
.L_23:
        /*0050*/ 	.byte	0x04, 0x36
        /*0052*/ 	.short	(.L_25 - .L_24)
.L_24:
        /*0054*/ 	.word	0x00000008
.L_25:


//--------------------- .nv.info._Z18matrix_transpose_gPfS_ --------------------------
	.section	.nv.info._Z18matrix_transpose_gPfS_,"",@"SHT_CUDA_INFO"
	.sectionflags	@""
	.align	4


	//----- nvinfo : EIATTR_CUDA_API_VERSION
	.align		4
        /*0000*/ 	.byte	0x04, 0x37
        /*0002*/ 	.short	(.L_27 - .L_26)
.L_26:
        /*0004*/ 	.word	0x00000082


	//----- nvinfo : EIATTR_KPARAM_INFO
	.align		4
.L_27:
        /*0008*/ 	.byte	0x04, 0x17
        /*000a*/ 	.short	(.L_29 - .L_28)
.L_28:
        /*000c*/ 	.word	0x00000000
        /*0010*/ 	.short	0x0001
        /*0012*/ 	.short	0x0008
        /*0014*/ 	.byte	0x00, 0xf5, 0x21, 0x00


	//----- nvinfo : EIATTR_KPARAM_INFO
	.align		4
.L_29:
        /*0018*/ 	.byte	0x04, 0x17
        /*001a*/ 	.short	(.L_31 - .L_30)
.L_30:
        /*001c*/ 	.word	0x00000000
        /*0020*/ 	.short	0x0000
        /*0022*/ 	.short	0x0000
        /*0024*/ 	.byte	0x00, 0xf5, 0x21, 0x00


	//----- nvinfo : EIATTR_SPARSE_MMA_MASK
	.align		4
.L_31:
        /*0028*/ 	.byte	0x03, 0x50
        /*002a*/ 	.short	0x0000


	//----- nvinfo : EIATTR_MAXREG_COUNT
	.align		4
        /*002c*/ 	.byte	0x03, 0x1b
        /*002e*/ 	.short	0x00ff


	//----- nvinfo : EIATTR_NUM_BARRIERS
	.align		4
        /*0030*/ 	.byte	0x02, 0x4c
        /*0032*/ 	.byte	0x01
	.zero		1


	//----- nvinfo : EIATTR_MERCURY_ISA_VERSION
	.align		4
        /*0034*/ 	.byte	0x03, 0x5f
        /*0036*/ 	.short	0x0101


	//----- nvinfo : EIATTR_VRC_CTA_INIT_COUNT
	.align		4
        /*0038*/ 	.byte	0x02, 0x4a
	.zero		1
	.zero		1


	//----- nvinfo : EIATTR_EXIT_INSTR_OFFSETS
	.align		4
        /*003c*/ 	.byte	0x04, 0x1c
        /*003e*/ 	.short	(.L_33 - .L_32)


	//   ....[0]....
.L_32:
        /*0040*/ 	.word	0x000001c0


	//----- nvinfo : EIATTR_CBANK_PARAM_SIZE
	.align		4
.L_33:
        /*0044*/ 	.byte	0x03, 0x19
        /*0046*/ 	.short	0x0010


	//----- nvinfo : EIATTR_PARAM_CBANK
	.align		4
        /*0048*/ 	.byte	0x04, 0x0a
        /*004a*/ 	.short	(.L_35 - .L_34)
	.align		4
.L_34:
        /*004c*/ 	.word	index@(.nv.constant0._Z18matrix_transpose_gPfS_)
        /*0050*/ 	.short	0x0380
        /*0052*/ 	.short	0x0010


	//----- nvinfo : EIATTR_SW_WAR
	.align		4
.L_35:
        /*0054*/ 	.byte	0x04, 0x36
        /*0056*/ 	.short	(.L_37 - .L_36)
.L_36:
        /*0058*/ 	.word	0x00000008
.L_37:


//--------------------- .nv.callgraph             --------------------------
	.section	.nv.callgraph,"",@"SHT_CUDA_CALLGRAPH"
	.align	4
	.sectionentsize	8
	.align		4
        /*0000*/ 	.word	0x00000000
	.align		4
        /*0004*/ 	.word	0xffffffff
	.align		4
        /*0008*/ 	.word	0x00000000
	.align		4
        /*000c*/ 	.word	0xfffffffe
	.align		4
        /*0010*/ 	.word	0x00000000
	.align		4
        /*0014*/ 	.word	0xfffffffd
	.align		4
        /*0018*/ 	.word	0x00000000
	.align		4
        /*001c*/ 	.word	0xfffffffc


//--------------------- .nv.constant3             --------------------------
	.section	.nv.constant3,"a",@progbits
	.align	4
.nv.constant3:
	.type		d_A_size_x,@object
	.size		d_A_size_x,(d_A_size_y - d_A_size_x)
d_A_size_x:
	.zero		4
	.type		d_A_size_y,@object
	.size		d_A_size_y,(.L_1 - d_A_size_y)
d_A_size_y:
	.zero		4
.L_1:


//--------------------- .text._Z13matrix_copy_gPfS_ --------------------------
	.section	.text._Z13matrix_copy_gPfS_,"ax",@progbits
	.align	128
        .global         _Z13matrix_copy_gPfS_
        .type           _Z13matrix_copy_gPfS_,@function
        .size           _Z13matrix_copy_gPfS_,(.L_x_2 - _Z13matrix_copy_gPfS_)
        .other          _Z13matrix_copy_gPfS_,@"STO_CUDA_ENTRY STV_DEFAULT"
_Z13matrix_copy_gPfS_:
.text._Z13matrix_copy_gPfS_:
[----:B------:R-:W-:Y:S01]  /*0000*/  LDC R1, c[0x0][0x37c] ;  /* 0x0000df00ff017b82 */ /* 0x000fe20000000800 */
[----:B------:R-:W0:Y:S01]  /*0010*/  S2R R0, SR_CTAID.X ;  /* 0x0000000000007919 */ /* 0x000e220000002500 */
[----:B------:R-:W0:Y:S06]  /*0020*/  LDCU UR6, c[0x0][0x360] ;  /* 0x00006c00ff0677ac */ /* 0x000e2c0008000800 */
[----:B------:R-:W1:Y:S01]  /*0030*/  LDC.64 R2, c[0x0][0x380] ;  /* 0x0000e000ff027b82 */ /* 0x000e620000000a00 */
[----:B------:R-:W0:Y:S01]  /*0040*/  S2R R5, SR_TID.X ;  /* 0x0000000000057919 */ /* 0x000e220000002100 */
[----:B------:R-:W2:Y:S01]  /*0050*/  LDCU UR7, c[0x0][0x364] ;  /* 0x00006c80ff0777ac */ /* 0x000ea20008000800 */
[----:B------:R-:W2:Y:S01]  /*0060*/  S2R R4, SR_CTAID.Y ;  /* 0x0000000000047919 */ /* 0x000ea20000002600 */
[----:B------:R-:W3:Y:S01]  /*0070*/  LDCU UR8, c[0x3][0x4] ;  /* 0x00c00080ff0877ac */ /* 0x000ee20008000800 */
[----:B------:R-:W2:Y:S01]  /*0080*/  S2R R7, SR_TID.Y ;  /* 0x0000000000077919 */ /* 0x000ea20000002200 */
[----:B------:R-:W4:Y:S01]  /*0090*/  LDCU.64 UR4, c[0x0][0x358] ;  /* 0x00006b00ff0477ac */ /* 0x000f220008000a00 */
[----:B0-----:R-:W-:-:S02]  /*00a0*/  IMAD R0, R0, UR6, R5 ;  /* 0x0000000600007c24 */ /* 0x001fc4000f8e0205 */
[----:B--2---:R-:W-:-:S04]  /*00b0*/  IMAD R5, R4, UR7, R7 ;  /* 0x0000000704057c24 */ /* 0x004fc8000f8e0207 */
[----:B---3--:R-:W-:Y:S02]  /*00c0*/  IMAD R7, R0, UR8, R5 ;  /* 0x0000000800077c24 */ /* 0x008fe4000f8e0205 */
[----:B------:R-:W0:Y:S02]  /*00d0*/  LDC.64 R4, c[0x0][0x388] ;  /* 0x0000e200ff047b82 */ /* 0x000e240000000a00 */
[----:B-1----:R-:W-:-:S06]  /*00e0*/  IMAD.WIDE.U32 R2, R7, 0x4, R2 ;  /* 0x0000000407027825 */ /* 0x002fcc00078e0002 */
[----:B----4-:R-:W2:Y:S01]  /*00f0*/  LDG.E R3, desc[UR4][R2.64] ;  /* 0x0000000402037981 */ /* 0x010ea2000c1e1900 */
[----:B0-----:R-:W-:-:S05]  /*0100*/  IMAD.WIDE.U32 R4, R7, 0x4, R4 ;  /* 0x0000000407047825 */ /* 0x001fca00078e0004 */
[----:B--2---:R-:W-:Y:S01]  /*0110*/  STG.E desc[UR4][R4.64], R3 ;  /* 0x0000000304007986 */ /* 0x004fe2000c101904 */
[----:B------:R-:W-:Y:S05]  /*0120*/  EXIT ;  /* 0x000000000000794d */ /* 0x000fea0003800000 */
.L_x_0:
[----:B------:R-:W-:-:S00]  /*0130*/  BRA `(.L_x_0) ;  /* 0xfffffffc00fc7947 */ /* 0x000fc0000383ffff */
[----:B------:R-:W-:-:S00]  /*0140*/  NOP ;  /* 0x0000000000007918 */ /* 0x000fc00000000000 */
        /* <DEDUP_REMOVED lines=11> */
.L_x_2:


//--------------------- .text._Z18matrix_transpose_gPfS_ --------------------------
	.section	.text._Z18matrix_transpose_gPfS_,"ax",@progbits
	.align	128
        .global         _Z18matrix_transpose_gPfS_
        .type           _Z18matrix_transpose_gPfS_,@function
        .size           _Z18matrix_transpose_gPfS_,(.L_x_3 - _Z18matrix_transpose_gPfS_)
        .other          _Z18matrix_transpose_gPfS_,@"STO_CUDA_ENTRY STV_DEFAULT"
_Z18matrix_transpose_gPfS_:
.text._Z18matrix_transpose_gPfS_:
        /* <DEDUP_REMOVED lines=12> */
[----:B---3--:R-:W-:-:S04]  /*00c0*/  IMAD R5, R0, UR8, R7 ;  /* 0x0000000800057c24 */ /* 0x008fc8000f8e0207 */
[----:B-1----:R-:W-:-:S05]  /*00d0*/  IMAD.WIDE.U32 R2, R5, 0x4, R2 ;  /* 0x0000000405027825 */ /* 0x002fca00078e0002 */
[----:B----4-:R0:W2:Y:S01]  /*00e0*/  LDG.E R6, desc[UR6][R2.64] ;  /* 0x0000000602067981 */ /* 0x0100a2000c1e1900 */
[----:B------:R-:W1:Y:S01]  /*00f0*/  S2UR UR5, SR_CgaCtaId ;  /* 0x00000000000579c3 */ /* 0x000e620000008800 */
[----:B------:R-:W-:Y:S01]  /*0100*/  UMOV UR4, 0x400 ;  /* 0x0000040000047882 */ /* 0x000fe20000000000 */
[----:B------:R-:W-:Y:S01]  /*0110*/  LEA R4, R9, R4, 0x4 ;  /* 0x0000000409047211 */ /* 0x000fe200078e20ff */
[----:B-1----:R-:W-:-:S06]  /*0120*/  ULEA UR4, UR5, UR4, 0x18 ;  /* 0x0000000405047291 */ /* 0x002fcc000f8ec0ff */
[----:B------:R-:W-:Y:S02]  /*0130*/  LEA R9, R4, UR4, 0x2 ;  /* 0x0000000404097c11 */ /* 0x000fe4000f8e10ff */
[----:B------:R-:W1:Y:S03]  /*0140*/  LDC.64 R4, c[0x0][0x388] ;  /* 0x0000e200ff047b82 */ /* 0x000e660000000a00 */
[----:B------:R-:W0:Y:S02]  /*0150*/  LDCU UR4, c[0x3][URZ] ;  /* 0x00c00000ff0477ac */ /* 0x000e240008000800 */
[----:B0-----:R-:W-:-:S04]  /*0160*/  IMAD R3, R7, UR4, R0 ;  /* 0x0000000407037c24 */ /* 0x001fc8000f8e0200 */
[----:B-1----:R-:W-:Y:S01]  /*0170*/  IMAD.WIDE.U32 R2, R3, 0x4, R4 ;  /* 0x0000000403027825 */ /* 0x002fe200078e0004 */
[----:B--2---:R-:W-:Y:S01]  /*0180*/  STS [R9], R6 ;  /* 0x0000000609007388 */ /* 0x004fe20000000800 */
[----:B------:R-:W-:Y:S06]  /*0190*/  BAR.SYNC.DEFER_BLOCKING 0x0 ;  /* 0x0000000000007b1d */ /* 0x000fec0000010000 */
[----:B------:R-:W0:Y:S04]  /*01a0*/  LDS R11, [R9] ;  /* 0x00000000090b7984 */ /* 0x000e280000000800 */
[----:B0-----:R-:W-:Y:S01]  /*01b0*/  STG.E desc[UR6][R2.64], R11 ;  /* 0x0000000b02007986 */ /* 0x001fe2000c101906 */
[----:B------:R-:W-:Y:S05]  /*01c0*/  EXIT ;  /* 0x000000000000794d */ /* 0x000fea0003800000 */
.L_x_1:
        /* <DEDUP_REMOVED lines=11> */
.L_x_3:


//--------------------- .nv.shared.reserved.0     --------------------------
	.section	.nv.shared.reserved.0,"aw",@nobits
	.weak		__nv_reservedSMEM_offset_0_alias
	.size		__nv_reservedSMEM_offset_0_alias, 0, 64
	.other		__nv_reservedSMEM_offset_0_alias,@"STO_CUDA_RESERVED_SHARED STV_DEFAULT"
__nv_reservedSMEM_offset_0_alias:
	.zero		0
	.zero		64


//--------------------- .nv.shared._Z18matrix_transpose_gPfS_ --------------------------
	.section	.nv.shared._Z18matrix_transpose_gPfS_,"aw",@nobits
	.sectionflags	@""
	.align	4
.nv.shared._Z18matrix_transpose_gPfS_:
	.zero		2048


//--------------------- .nv.constant0._Z13matrix_copy_gPfS_ --------------------------
	.section	.nv.constant0._Z13matrix_copy_gPfS_,"a",@progbits
	.sectionflags	@""
	.align	4
.nv.constant0._Z13matrix_copy_gPfS_:
	.zero		912


//--------------------- .nv.constant0._Z18matrix_transpose_gPfS_ --------------------------
	.section	.nv.constant0._Z18matrix_transpose_gPfS_,"a",@progbits
	.sectionflags	@""
	.align	4
.nv.constant0._Z18matrix_transpose_gPfS_:
	.zero		912


//--------------------- SYMBOLS --------------------------

	.type		.nv.reservedSmem.offset0,@object
	.size		.nv.reservedSmem.offset0,0x4
	.type		.nv.reservedSmem.cap,@object
	.size		.nv.reservedSmem.cap,0x4
